//
// Generated by NVIDIA NVVM Compiler
//
// Compiler Build ID: CL-36424714
// Cuda compilation tools, release 13.0, V13.0.88
// Based on NVVM 20.0.0
//

.version 9.0
.target sm_100
.address_size 64

	// .globl	_Z12hello_kernelPci

.visible .entry _Z12hello_kernelPci(
	.param .u64 .ptr .align 1 _Z12hello_kernelPci_param_0,
	.param .u32 _Z12hello_kernelPci_param_1
)
{
	.local .align 16 .b8 	__local_depot0[480];
	.reg .b64 	%SP;
	.reg .b64 	%SPL;
	.reg .pred 	%p<2>;
	.reg .b16 	%rs<2>;
	.reg .b32 	%r<52>;
	.reg .b64 	%rd<8>;

	mov.u64 	%SPL, __local_depot0;
	ld.param.u64 	%rd2, [_Z12hello_kernelPci_param_0];
	ld.param.u32 	%r2, [_Z12hello_kernelPci_param_1];
	add.u64 	%rd1, %SPL, 0;
	mov.b32 	%r3, 589505315;
	st.local.v4.b32 	[%rd1], {%r3, %r3, %r3, %r3};
	st.local.v4.b32 	[%rd1+16], {%r3, %r3, %r3, %r3};
	mov.b32 	%r4, 1595940896;
	mov.b32 	%r5, 543105056;
	mov.b32 	%r6, 170074915;
	st.local.v4.b32 	[%rd1+32], {%r3, %r6, %r5, %r4};
	mov.b32 	%r7, 538976288;
	st.local.v4.b32 	[%rd1+48], {%r7, %r7, %r7, %r7};
	mov.b32 	%r8, 169877536;
	st.local.v4.b32 	[%rd1+64], {%r5, %r7, %r7, %r8};
	mov.b32 	%r9, 538976380;
	mov.b32 	%r10, 545005600;
	mov.b32 	%r11, 2082503712;
	st.local.v4.b32 	[%rd1+80], {%r11, %r10, %r9, %r7};
	st.local.v4.b32 	[%rd1+96], {%r7, %r7, %r11, %r7};
	mov.b32 	%r12, 545021791;
	st.local.v4.b32 	[%rd1+112], {%r7, %r8, %r11, %r12};
	mov.b32 	%r13, 543121184;
	mov.b32 	%r14, 538992479;
	mov.b32 	%r15, 543105119;
	mov.b32 	%r16, 1600069756;
	st.local.v4.b32 	[%rd1+128], {%r16, %r15, %r14, %r13};
	mov.b32 	%r17, 169877599;
	mov.b32 	%r18, 1600069664;
	mov.b32 	%r19, 1600085792;
	mov.b32 	%r20, 2082503775;
	st.local.v4.b32 	[%rd1+144], {%r20, %r19, %r18, %r17};
	mov.b32 	%r21, 656432160;
	mov.b32 	%r22, 1595944828;
	mov.b32 	%r23, 538999840;
	st.local.v4.b32 	[%rd1+160], {%r23, %r14, %r22, %r21};
	mov.b32 	%r24, 543105071;
	mov.b32 	%r25, 1616846895;
	mov.b32 	%r26, 542908511;
	st.local.v4.b32 	[%rd1+176], {%r26, %r25, %r11, %r24};
	mov.b32 	%r27, 169892896;
	mov.b32 	%r28, 1595944796;
	st.local.v4.b32 	[%rd1+192], {%r28, %r27, %r11, %r10};
	mov.b32 	%r29, 2086610976;
	mov.b32 	%r30, 2082484063;
	mov.b32 	%r31, 1595940988;
	st.local.v4.b32 	[%rd1+208], {%r31, %r30, %r11, %r29};
	mov.b32 	%r32, 169881439;
	mov.b32 	%r33, 1595940911;
	st.local.v4.b32 	[%rd1+224], {%r11, %r18, %r33, %r32};
	mov.b32 	%r34, 2086632543;
	mov.b32 	%r35, 1600085116;
	mov.b32 	%r36, 1601970208;
	mov.b32 	%r37, 2086632480;
	st.local.v4.b32 	[%rd1+240], {%r37, %r36, %r35, %r34};
	mov.b32 	%r38, 1600085852;
	mov.b32 	%r39, 744447836;
	st.local.v4.b32 	[%rd1+256], {%r37, %r39, %r37, %r38};
	mov.b32 	%r40, 169901151;
	st.local.v4.b32 	[%rd1+272], {%r35, %r40, %r7, %r7};
	mov.b32 	%r41, 794779424;
	st.local.v4.b32 	[%rd1+288], {%r7, %r7, %r7, %r41};
	st.local.v4.b32 	[%rd1+304], {%r23, %r7, %r7, %r8};
	st.local.v4.b32 	[%rd1+320], {%r7, %r7, %r7, %r7};
	mov.b32 	%r42, 538976303;
	mov.b32 	%r43, 1600085884;
	st.local.v4.b32 	[%rd1+336], {%r7, %r43, %r42, %r7};
	mov.b32 	%r44, 724249387;
	st.local.v4.b32 	[%rd1+352], {%r7, %r8, %r44, %r44};
	st.local.v4.b32 	[%rd1+368], {%r44, %r44, %r44, %r44};
	mov.b32 	%r45, 170601259;
	st.local.v4.b32 	[%rd1+384], {%r44, %r44, %r44, %r45};
	mov.b32 	%r46, 976894522;
	st.local.v4.b32 	[%rd1+400], {%r46, %r46, %r46, %r46};
	st.local.v4.b32 	[%rd1+416], {%r46, %r46, %r46, %r46};
	mov.b32 	%r47, 0;
	mov.b32 	%r48, 171588154;
	st.local.v4.b32 	[%rd1+432], {%r46, %r48, %r47, %r47};
	st.local.v4.b32 	[%rd1+448], {%r47, %r47, %r47, %r47};
	st.local.v4.b32 	[%rd1+464], {%r47, %r47, %r47, %r47};
	mov.u32 	%r49, %ctaid.x;
	mov.u32 	%r50, %ntid.x;
	mov.u32 	%r51, %tid.x;
	mad.lo.s32 	%r1, %r49, %r50, %r51;
	setp.ge.s32 	%p1, %r1, %r2;
	@%p1 bra 	$L__BB0_2;
	cvta.to.global.u64 	%rd4, %rd2;
	cvt.s64.s32 	%rd5, %r1;
	add.s64 	%rd6, %rd1, %rd5;
	ld.local.u8 	%rs1, [%rd6];
	add.s64 	%rd7, %rd4, %rd5;
	st.global.u8 	[%rd7], %rs1;
$L__BB0_2:
	ret;

}


// ===== COMPILED SASS (sm_100) =====

	.target	sm_100

	.elftype	@"ET_EXEC"


//--------------------- .note.nv.tkinfo           --------------------------
	.section	.note.nv.tkinfo,"",@"SHT_NOTE"
	.sectionflags	@"SHF_NOTE_NV_TKINFO"
	.tkinfo
        /*0018*/ 	.word	0x00000002
        /*0030*/ 	.string	""
        /*0030*/ 	.string	"ptxas"
        /*0030*/ 	.string	"Cuda compilation tools, release 13.0, V13.0.88"
        /*0030*/ 	.string	"Build cuda_13.0.r13.0/compiler.36424714_0"
        /*0030*/ 	.string	"-arch sm_100 -m 64 "



//--------------------- .note.nv.cuinfo           --------------------------
	.section	.note.nv.cuinfo,"",@"SHT_NOTE"
	.sectionflags	@"SHF_NOTE_NV_CUINFO"
        /*0018*/ 	.short	0x0002
        /*001a*/ 	.short	0x0064
        /*001c*/ 	.short	0x0082
	.zero		2


//--------------------- .nv.info                  --------------------------
	.section	.nv.info,"",@"SHT_CUDA_INFO"
	.align	4


	//----- nvinfo : EIATTR_REGCOUNT
	.align		4
        /*0000*/ 	.byte	0x04, 0x2f
        /*0002*/ 	.short	(.L_1 - .L_0)
	.align		4
.L_0:
        /*0004*/ 	.word	index@(_Z12hello_kernelPci)
        /*0008*/ 	.word	0x0000001e


	//----- nvinfo : EIATTR_FRAME_SIZE
	.align		4
.L_1:
        /*000c*/ 	.byte	0x04, 0x11
        /*000e*/ 	.short	(.L_3 - .L_2)
	.align		4
.L_2:
        /*0010*/ 	.word	index@(_Z12hello_kernelPci)
        /*0014*/ 	.word	0x000001e0


	//----- nvinfo : EIATTR_MIN_STACK_SIZE
	.align		4
.L_3:
        /*0018*/ 	.byte	0x04, 0x12
        /*001a*/ 	.short	(.L_5 - .L_4)
	.align		4
.L_4:
        /*001c*/ 	.word	index@(_Z12hello_kernelPci)
        /*0020*/ 	.word	0x000001e0
.L_5:


//--------------------- .nv.compat                --------------------------
	.section	.nv.compat,"",@"SHT_CUDA_COMPAT_INFO"
	.align	4
        /*0000*/ 	.byte	0x02, 0x09, 0x00, 0x00, 0x02, 0x02, 0x01, 0x00, 0x02, 0x05, 0x05, 0x00, 0x03, 0x07, 0x01, 0x01
        /*0010*/ 	.byte	0x02, 0x03, 0x00, 0x00, 0x02, 0x06, 0x01, 0x00, 0x04, 0x0b, 0x08, 0x00, 0x09, 0x00, 0x00, 0x00
        /*0020*/ 	.byte	0x00, 0x00, 0x00, 0x00


//--------------------- .nv.info._Z12hello_kernelPci --------------------------
	.section	.nv.info._Z12hello_kernelPci,"",@"SHT_CUDA_INFO"
	.sectionflags	@""
	.align	4


	//----- nvinfo : EIATTR_CUDA_API_VERSION
	.align		4
        /*0000*/ 	.byte	0x04, 0x37
        /*0002*/ 	.short	(.L_7 - .L_6)
.L_6:
        /*0004*/ 	.word	0x00000082


	//----- nvinfo : EIATTR_KPARAM_INFO
	.align		4
.L_7:
        /*0008*/ 	.byte	0x04, 0x17
        /*000a*/ 	.short	(.L_9 - .L_8)
.L_8:
        /*000c*/ 	.word	0x00000000
        /*0010*/ 	.short	0x0001
        /*0012*/ 	.short	0x0008
        /*0014*/ 	.byte	0x00, 0xf0, 0x11, 0x00


	//----- nvinfo : EIATTR_KPARAM_INFO
	.align		4
.L_9:
        /*0018*/ 	.byte	0x04, 0x17
        /*001a*/ 	.short	(.L_11 - .L_10)
.L_10:
        /*001c*/ 	.word	0x00000000
        /*0020*/ 	.short	0x0000
        /*0022*/ 	.short	0x0000
        /*0024*/ 	.byte	0x00, 0xf5, 0x21, 0x00


	//----- nvinfo : EIATTR_SPARSE_MMA_MASK
	.align		4
.L_11:
        /*0028*/ 	.byte	0x03, 0x50
        /*002a*/ 	.short	0x0000


	//----- nvinfo : EIATTR_MAXREG_COUNT
	.align		4
        /*002c*/ 	.byte	0x03, 0x1b
        /*002e*/ 	.short	0x00ff


	//----- nvinfo : EIATTR_MERCURY_ISA_VERSION
	.align		4
        /*0030*/ 	.byte	0x03, 0x5f
        /*0032*/ 	.short	0x0101


	//----- nvinfo : EIATTR_VRC_CTA_INIT_COUNT
	.align		4
        /*0034*/ 	.byte	0x02, 0x4a
	.zero		1
	.zero		1


	//----- nvinfo : EIATTR_EXIT_INSTR_OFFSETS
	.align		4
        /*0038*/ 	.byte	0x04, 0x1c
        /*003a*/ 	.short	(.L_13 - .L_12)


	//   ....[0]....
.L_12:
        /*003c*/ 	.word	0x00000860


	//   ....[1]....
        /*0040*/ 	.word	0x000008e0


	//----- nvinfo : EIATTR_CBANK_PARAM_SIZE
	.align		4
.L_13:
        /*0044*/ 	.byte	0x03, 0x19
        /*0046*/ 	.short	0x000c


	//----- nvinfo : EIATTR_PARAM_CBANK
	.align		4
        /*0048*/ 	.byte	0x04, 0x0a
        /*004a*/ 	.short	(.L_15 - .L_14)
	.align		4
.L_14:
        /*004c*/ 	.word	index@(.nv.constant0._Z12hello_kernelPci)
        /*0050*/ 	.short	0x0380
        /*0052*/ 	.short	0x000c


	//----- nvinfo : EIATTR_SW_WAR
	.align		4
.L_15:
        /*0054*/ 	.byte	0x04, 0x36
        /*0056*/ 	.short	(.L_17 - .L_16)
.L_16:
        /*0058*/ 	.word	0x00000008
.L_17:


//--------------------- .nv.callgraph             --------------------------
	.section	.nv.callgraph,"",@"SHT_CUDA_CALLGRAPH"
	.align	4
	.sectionentsize	8
	.align		4
        /*0000*/ 	.word	0x00000000
	.align		4
        /*0004*/ 	.word	0xffffffff
	.align		4
        /*0008*/ 	.word	0x00000000
	.align		4
        /*000c*/ 	.word	0xfffffffe
	.align		4
        /*0010*/ 	.word	0x00000000
	.align		4
        /*0014*/ 	.word	0xfffffffd
	.align		4
        /*0018*/ 	.word	0x00000000
	.align		4
        /*001c*/ 	.word	0xfffffffc


//--------------------- .text._Z12hello_kernelPci --------------------------
	.section	.text._Z12hello_kernelPci,"ax",@progbits
	.align	128
        .global         _Z12hello_kernelPci
        .type           _Z12hello_kernelPci,@function
        .size           _Z12hello_kernelPci,(.L_x_1 - _Z12hello_kernelPci)
        .other          _Z12hello_kernelPci,@"STO_CUDA_ENTRY STV_DEFAULT"
_Z12hello_kernelPci:
.text._Z12hello_kernelPci:
[----:B------:R-:W0:Y:S01]  /*0000*/  LDC R1, c[0x0][0x37c] ;  /* 0x0000df00ff017b82 */ /* 0x000e220000000800 */
[----:B------:R-:W1:Y:S07]  /*0010*/  S2R R0, SR_TID.X ;  /* 0x0000000000007919 */ /* 0x000e6e0000002100 */
[----:B------:R-:W1:Y:S01]  /*0020*/  S2UR UR4, SR_CTAID.X ;  /* 0x00000000000479c3 */ /* 0x000e620000002500 */
[----:B------:R-:W-:Y:S02]  /*0030*/  HFMA2 R11, -RZ, RZ, 0.000186920166015625, 0.008056640625 ;  /* 0x0a202020ff0b7431 */ /* 0x000fe400000001ff */
[----:B0-----:R-:W-:-:S02]  /*0040*/  VIADD R1, R1, 0xfffffe20 ;  /* 0xfffffe2001017836 */ /* 0x001fc40000000000 */
[----:B------:R-:W-:Y:S02]  /*0050*/  HFMA2 R5, -RZ, RZ, 0.01393890380859375, 0.01393890380859375 ;  /* 0x23232323ff057431 */ /* 0x000fe400000001ff */
[----:B------:R-:W-:Y:S02]  /*0060*/  IMAD.MOV.U32 R8, RZ, RZ, 0x205f2020 ;  /* 0x205f2020ff087424 */ /* 0x000fe400078e00ff */
[----:B------:R-:W-:Y:S02]  /*0070*/  HFMA2 R14, -RZ, RZ, 0.00853729248046875, 0.008056640625 ;  /* 0x205f2020ff0e7431 */ /* 0x000fe400000001ff */
[----:B------:R-:W-:Y:S01]  /*0080*/  IMAD.MOV.U32 R9, RZ, RZ, 0x20202020 ;  /* 0x20202020ff097424 */ /* 0x000fe200078e00ff */
[----:B------:R-:W-:Y:S01]  /*0090*/  MOV R10, 0x20202020 ;  /* 0x20202020000a7802 */ /* 0x000fe20000000f00 */
[----:B------:R-:W1:Y:S01]  /*00a0*/  LDC R2, c[0x0][0x360] ;  /* 0x0000d800ff027b82 */ /* 0x000e620000000800 */
[----:B------:R-:W-:Y:S01]  /*00b0*/  IMAD.MOV.U32 R4, RZ, RZ, 0x23232323 ;  /* 0x23232323ff047424 */ /* 0x000fe200078e00ff */
[----:B------:R-:W-:Y:S01]  /*00c0*/  MOV R7, 0x23232323 ;  /* 0x2323232300077802 */ /* 0x000fe20000000f00 */
[----:B------:R-:W-:Y:S01]  /*00d0*/  IMAD.MOV.U32 R6, RZ, RZ, 0x23232323 ;  /* 0x23232323ff067424 */ /* 0x000fe200078e00ff */
[----:B------:R-:W-:Y:S01]  /*00e0*/  MOV R12, 0x23232323 ;  /* 0x23232323000c7802 */ /* 0x000fe20000000f00 */
[----:B------:R-:W-:Y:S01]  /*00f0*/  IMAD.MOV.U32 R13, RZ, RZ, 0xa232323 ;  /* 0x0a232323ff0d7424 */ /* 0x000fe200078e00ff */
[----:B------:R0:W-:Y:S01]  /*0100*/  STL.128 [R1+0x40], R8 ;  /* 0x0000400801007387 */ /* 0x0001e20000100c00 */
[----:B------:R-:W-:-:S02]  /*0110*/  IMAD.MOV.U32 R15, RZ, RZ, 0x5f202020 ;  /* 0x5f202020ff0f7424 */ /* 0x000fc400078e00ff */
[----:B------:R-:W-:Y:S02]  /*0120*/  HFMA2 R16, -RZ, RZ, 0.008056640625, 0.008056640625 ;  /* 0x20202020ff107431 */ /* 0x000fe400000001ff */
[----:B------:R-:W-:Y:S01]  /*0130*/  IMAD.MOV.U32 R18, RZ, RZ, 0x7c207c20 ;  /* 0x7c207c20ff127424 */ /* 0x000fe200078e00ff */
[----:B------:R-:W-:Y:S01]  /*0140*/  STL.128 [R1], R4 ;  /* 0x0000000401007387 */ /* 0x000fe20000100c00 */
[----:B------:R-:W-:Y:S02]  /*0150*/  HFMA2 R23, -RZ, RZ, 0.008758544921875, 471.75 ;  /* 0x207c5f5fff177431 */ /* 0x000fe400000001ff */
[----:B------:R-:W-:Y:S01]  /*0160*/  IMAD.MOV.U32 R17, RZ, RZ, 0x20202020 ;  /* 0x20202020ff117424 */ /* 0x000fe200078e00ff */
[----:B------:R-:W-:Y:S01]  /*0170*/  MOV R19, 0x20202020 ;  /* 0x2020202000137802 */ /* 0x000fe20000000f00 */
[----:B------:R2:W-:Y:S01]  /*0180*/  STL.128 [R1+0x10], R4 ;  /* 0x0000100401007387 */ /* 0x0005e20000100c00 */
[----:B------:R-:W-:Y:S01]  /*0190*/  IMAD.MOV.U32 R21, RZ, RZ, 0xa202020 ;  /* 0x0a202020ff157424 */ /* 0x000fe200078e00ff */
[----:B------:R-:W-:Y:S01]  /*01a0*/  MOV R22, 0x7c207c20 ;  /* 0x7c207c2000167802 */ /* 0x000fe20000000f00 */
[----:B------:R-:W-:Y:S01]  /*01b0*/  IMAD.MOV.U32 R20, RZ, RZ, 0x20202020 ;  /* 0x20202020ff147424 */ /* 0x000fe200078e00ff */
[----:B------:R3:W-:Y:S01]  /*01c0*/  STL.128 [R1+0x20], R12 ;  /* 0x0000200c01007387 */ /* 0x0007e20000100c00 */
[----:B------:R-:W-:Y:S01]  /*01d0*/  HFMA2 R26, -RZ, RZ, 0.008056640625, 0.008056640625 ;  /* 0x20202020ff1a7431 */ /* 0x000fe200000001ff */
[----:B------:R-:W-:Y:S01]  /*01e0*/  MOV R24, 0x20202020 ;  /* 0x2020202000187802 */ /* 0x000fe20000000f00 */
[----:B------:R-:W-:-:S02]  /*01f0*/  IMAD.MOV.U32 R25, RZ, RZ, 0x20202020 ;  /* 0x20202020ff197424 */ /* 0x000fc400078e00ff */
[----:B0-----:R-:W-:Y:S02]  /*0200*/  HFMA2 R9, -RZ, RZ, 471.75, 456 ;  /* 0x5f5f5f20ff097431 */ /* 0x001fe400000001ff */
[----:B------:R-:W-:Y:S01]  /*0210*/  IMAD.MOV.U32 R8, RZ, RZ, 0x7c207c5f ;  /* 0x7c207c5fff087424 */ /* 0x000fe200078e00ff */
[----:B------:R-:W-:Y:S01]  /*0220*/  MOV R11, 0xa20205f ;  /* 0x0a20205f000b7802 */ /* 0x000fe20000000f00 */
[----:B------:R-:W-:Y:S01]  /*0230*/  IMAD.MOV.U32 R10, RZ, RZ, 0x5f5f2020 ;  /* 0x5f5f2020ff0a7424 */ /* 0x000fe200078e00ff */
[----:B------:R0:W-:Y:S01]  /*0240*/  STL.128 [R1+0x60], R16 ;  /* 0x0000601001007387 */ /* 0x0001e20000100c00 */
[----:B-1----:R-:W-:Y:S01]  /*0250*/  IMAD R0, R2, UR4, R0 ;  /* 0x0000000402007c24 */ /* 0x002fe2000f8e0200 */
[----:B------:R-:W1:Y:S01]  /*0260*/  LDCU UR4, c[0x0][0x388] ;  /* 0x00007100ff0477ac */ /* 0x000e620008000800 */
[----:B------:R-:W-:Y:S02]  /*0270*/  IMAD.MOV.U32 R27, RZ, RZ, 0x20202020 ;  /* 0x20202020ff1b7424 */ /* 0x000fe400078e00ff */
[----:B--2---:R-:W-:-:S02]  /*0280*/  HFMA2 R5, -RZ, RZ, 0.00853729248046875, 0.00853729248046875 ;  /* 0x205f205fff057431 */ /* 0x004fc400000001ff */
[----:B------:R-:W-:Y:S01]  /*0290*/  IMAD.MOV.U32 R4, RZ, RZ, 0x5f5f207c ;  /* 0x5f5f207cff047424 */ /* 0x000fe200078e00ff */
[----:B------:R-:W-:Y:S01]  /*02a0*/  MOV R7, 0x205f5f20 ;  /* 0x205f5f2000077802 */ /* 0x000fe20000000f00 */
[----:B------:R-:W-:Y:S02]  /*02b0*/  IMAD.MOV.U32 R6, RZ, RZ, 0x20205f5f ;  /* 0x20205f5fff067424 */ /* 0x000fe400078e00ff */
[----:B---3--:R-:W-:Y:S02]  /*02c0*/  HFMA2 R13, -RZ, RZ, 0.008758544921875, 0.008056640625 ;  /* 0x207c2020ff0d7431 */ /* 0x008fe400000001ff */
[----:B------:R-:W-:Y:S01]  /*02d0*/  IMAD.MOV.U32 R12, RZ, RZ, 0x7c207c20 ;  /* 0x7c207c20ff0c7424 */ /* 0x000fe200078e00ff */
[----:B------:R-:W-:Y:S01]  /*02e0*/  MOV R15, 0x20202020 ;  /* 0x20202020000f7802 */ /* 0x000fe20000000f00 */
[----:B------:R-:W-:Y:S01]  /*02f0*/  IMAD.MOV.U32 R14, RZ, RZ, 0x2020207c ;  /* 0x2020207cff0e7424 */ /* 0x000fe200078e00ff */
[----:B------:R2:W-:Y:S04]  /*0300*/  STL.128 [R1+0x90], R8 ;  /* 0x0000900801007387 */ /* 0x0005e80000100c00 */
[----:B------:R3:W-:Y:S01]  /*0310*/  STL.128 [R1+0x50], R12 ;  /* 0x0000500c01007387 */ /* 0x0007e20000100c00 */
[----:B0-----:R-:W-:-:S02]  /*0320*/  HFMA2 R17, -RZ, RZ, 0.008056640625, 471.75 ;  /* 0x20205f5fff117431 */ /* 0x001fc400000001ff */
[----:B------:R-:W-:Y:S01]  /*0330*/  IMAD.MOV.U32 R16, RZ, RZ, 0x20207c20 ;  /* 0x20207c20ff107424 */ /* 0x000fe200078e00ff */
[----:B------:R-:W-:Y:S01]  /*0340*/  MOV R19, 0x27205c20 ;  /* 0x27205c2000137802 */ /* 0x000fe20000000f00 */
[----:B------:R0:W-:Y:S01]  /*0350*/  STL.128 [R1+0x70], R20 ;  /* 0x0000701401007387 */ /* 0x0001e20000100c00 */
[----:B------:R-:W-:Y:S01]  /*0360*/  IMAD.MOV.U32 R18, RZ, RZ, 0x5f202f7c ;  /* 0x5f202f7cff127424 */ /* 0x000fe200078e00ff */
[----:B-1----:R-:W-:Y:S02]  /*0370*/  ISETP.GE.AND P0, PT, R0, UR4, PT ;  /* 0x0000000400007c0c */ /* 0x002fe4000bf06270 */
[----:B------:R1:W-:Y:S01]  /*0380*/  STL.128 [R1+0x80], R4 ;  /* 0x0000800401007387 */ /* 0x0003e20000100c00 */
[----:B--2---:R-:W-:Y:S01]  /*0390*/  MOV R8, 0x5f20207c ;  /* 0x5f20207c00087802 */ /* 0x004fe20000000f00 */
[----:B------:R-:W-:Y:S01]  /*03a0*/  IMAD.MOV.U32 R9, RZ, RZ, 0x7c202f5f ;  /* 0x7c202f5fff097424 */ /* 0x000fe200078e00ff */
[----:B------:R-:W-:Y:S01]  /*03b0*/  MOV R11, 0x7c5f2820 ;  /* 0x7c5f2820000b7802 */ /* 0x000fe20000000f00 */
[----:B------:R-:W-:-:S02]  /*03c0*/  IMAD.MOV.U32 R10, RZ, RZ, 0x7c207c20 ;  /* 0x7c207c20ff0a7424 */ /* 0x000fc400078e00ff */
[----:B---3--:R-:W-:Y:S02]  /*03d0*/  HFMA2 R13, -RZ, RZ, 471.75, 0.008056640625 ;  /* 0x5f5f2020ff0d7431 */ /* 0x008fe400000001ff */
[----:B------:R-:W-:Y:S01]  /*03e0*/  IMAD.MOV.U32 R14, RZ, RZ, 0x5f20202f ;  /* 0x5f20202fff0e7424 */ /* 0x000fe200078e00ff */
[----:B------:R-:W-:Y:S01]  /*03f0*/  MOV R15, 0xa202f5f ;  /* 0x0a202f5f000f7802 */ /* 0x000fe20000000f00 */
[----:B------:R2:W-:Y:S01]  /*0400*/  STL.128 [R1+0xa0], R16 ;  /* 0x0000a01001007387 */ /* 0x0005e20000100c00 */
[----:B0-----:R-:W-:Y:S02]  /*0410*/  HFMA2 R21, -RZ, RZ, 559.5, 0.00817108154296875 ;  /* 0x605f202fff157431 */ /* 0x001fe400000001ff */
[----:B------:R-:W-:Y:S02]  /*0420*/  IMAD.MOV.U32 R20, RZ, RZ, 0x205c205f ;  /* 0x205c205fff147424 */ /* 0x000fe400078e00ff */
[----:B------:R-:W-:Y:S02]  /*0430*/  IMAD.MOV.U32 R23, RZ, RZ, 0x205f202f ;  /* 0x205f202fff177424 */ /* 0x000fe400078e00ff */
[----:B-1----:R-:W-:Y:S01]  /*0440*/  HFMA2 R7, -RZ, RZ, 0.008758544921875, 0.008056640625 ;  /* 0x207c2020ff077431 */ /* 0x002fe200000001ff */
[----:B------:R-:W-:Y:S01]  /*0450*/  MOV R4, 0x5f202f5c ;  /* 0x5f202f5c00047802 */ /* 0x000fe20000000f00 */
[----:B------:R-:W-:Y:S01]  /*0460*/  IMAD.MOV.U32 R5, RZ, RZ, 0xa205c20 ;  /* 0x0a205c20ff057424 */ /* 0x000fe200078e00ff */
[----:B------:R0:W-:Y:S01]  /*0470*/  STL.128 [R1+0xd0], R8 ;  /* 0x0000d00801007387 */ /* 0x0001e20000100c00 */
[----:B------:R-:W-:-:S03]  /*0480*/  IMAD.MOV.U32 R6, RZ, RZ, 0x7c207c20 ;  /* 0x7c207c20ff067424 */ /* 0x000fc600078e00ff */
[----:B------:R1:W-:Y:S04]  /*0490*/  STL.128 [R1+0xb0], R20 ;  /* 0x0000b01401007387 */ /* 0x0003e80000100c00 */
[----:B------:R3:W-:Y:S01]  /*04a0*/  STL.128 [R1+0xc0], R4 ;  /* 0x0000c00401007387 */ /* 0x0007e20000100c00 */
[----:B--2---:R-:W-:Y:S02]  /*04b0*/  HFMA2 R18, -RZ, RZ, 0.008056640625, 0.008056640625 ;  /* 0x20202020ff127431 */ /* 0x004fe400000001ff */
[----:B------:R-:W-:Y:S01]  /*04c0*/  IMAD.MOV.U32 R19, RZ, RZ, 0x2f5f5f20 ;  /* 0x2f5f5f20ff137424 */ /* 0x000fe200078e00ff */
[----:B------:R-:W-:Y:S01]  /*04d0*/  MOV R16, 0x20202020 ;  /* 0x2020202000107802 */ /* 0x000fe20000000f00 */
[----:B------:R2:W-:Y:S01]  /*04e0*/  STL.128 [R1+0xe0], R12 ;  /* 0x0000e00c01007387 */ /* 0x0005e20000100c00 */
[----:B------:R-:W-:-:S02]  /*04f0*/  IMAD.MOV.U32 R17, RZ, RZ, 0x20202020 ;  /* 0x20202020ff117424 */ /* 0x000fc400078e00ff */
[----:B0-----:R-:W-:Y:S01]  /*0500*/  IMAD.MOV.U32 R9, RZ, RZ, 0x2c5f5f5c ;  /* 0x2c5f5f5cff097424 */ /* 0x001fe200078e00ff */
[----:B------:R-:W-:Y:S01]  /*0510*/  MOV R10, 0x7c5f7c20 ;  /* 0x7c5f7c20000a7802 */ /* 0x000fe20000000f00 */
[----:B------:R-:W-:Y:S01]  /*0520*/  IMAD.MOV.U32 R11, RZ, RZ, 0x5f5f5f5c ;  /* 0x5f5f5f5cff0b7424 */ /* 0x000fe200078e00ff */
[----:B------:R-:W-:Y:S01]  /*0530*/  MOV R8, 0x7c5f7c20 ;  /* 0x7c5f7c2000087802 */ /* 0x000fe20000000f00 */
[----:B-1----:R-:W-:Y:S02]  /*0540*/  HFMA2 R23, -RZ, RZ, 0.000186920166015625, 0.008056640625 ;  /* 0x0a202020ff177431 */ /* 0x002fe400000001ff */
[----:B------:R-:W-:Y:S01]  /*0550*/  IMAD.MOV.U32 R20, RZ, RZ, 0x20207c20 ;  /* 0x20207c20ff147424 */ /* 0x000fe200078e00ff */
[----:B------:R-:W-:Y:S01]  /*0560*/  MOV R21, 0x20202020 ;  /* 0x2020202000157802 */ /* 0x000fe20000000f00 */
[----:B------:R-:W-:Y:S02]  /*0570*/  IMAD.MOV.U32 R22, RZ, RZ, 0x20202020 ;  /* 0x20202020ff167424 */ /* 0x000fe400078e00ff */
[----:B---3--:R-:W-:Y:S01]  /*0580*/  HFMA2 R5, -RZ, RZ, 479, 0.008056640625 ;  /* 0x5f7c2020ff057431 */ /* 0x008fe200000001ff */
[----:B------:R0:W-:Y:S01]  /*0590*/  STL.128 [R1+0x100], R8 ;  /* 0x0001000801007387 */ /* 0x0001e20000100c00 */
[----:B------:R-:W-:Y:S01]  /*05a0*/  IMAD.MOV.U32 R4, RZ, RZ, 0x7c5f7c20 ;  /* 0x7c5f7c20ff047424 */ /* 0x000fe200078e00ff */
[----:B------:R-:W-:Y:S01]  /*05b0*/  MOV R7, 0x7c5f7c5f ;  /* 0x7c5f7c5f00077802 */ /* 0x000fe20000000f00 */
[----:B--2---:R-:W-:-:S02]  /*05c0*/  HFMA2 R15, -RZ, RZ, 0.008056640625, 0.008056640625 ;  /* 0x20202020ff0f7431 */ /* 0x004fc400000001ff */
[----:B------:R-:W-:Y:S01]  /*05d0*/  IMAD.MOV.U32 R6, RZ, RZ, 0x5f5f5c7c ;  /* 0x5f5f5c7cff067424 */ /* 0x000fe200078e00ff */
[----:B------:R-:W-:Y:S01]  /*05e0*/  MOV R13, 0xa207c5f ;  /* 0x0a207c5f000d7802 */ /* 0x000fe20000000f00 */
[----:B------:R-:W-:Y:S01]  /*05f0*/  IMAD.MOV.U32 R12, RZ, RZ, 0x5f5f5c7c ;  /* 0x5f5f5c7cff0c7424 */ /* 0x000fe200078e00ff */
[----:B------:R1:W-:Y:S01]  /*0600*/  STL.128 [R1+0x120], R16 ;  /* 0x0001201001007387 */ /* 0x0003e20000100c00 */
[----:B------:R-:W-:-:S03]  /*0610*/  IMAD.MOV.U32 R14, RZ, RZ, 0x20202020 ;  /* 0x20202020ff0e7424 */ /* 0x000fc600078e00ff */
[----:B------:R2:W-:Y:S04]  /*0620*/  STL.128 [R1+0xf0], R4 ;  /* 0x0000f00401007387 */ /* 0x0005e80000100c00 */
[----:B------:R3:W-:Y:S01]  /*0630*/  STL.128 [R1+0x110], R12 ;  /* 0x0001100c01007387 */ /* 0x0007e20000100c00 */
[----:B0-----:R-:W-:Y:S01]  /*0640*/  HFMA2 R8, -RZ, RZ, 0.008056640625, 0.008056640625 ;  /* 0x20202020ff087431 */ /* 0x001fe200000001ff */
[----:B------:R-:W-:Y:S01]  /*0650*/  MOV R9, 0x5f5f5f7c ;  /* 0x5f5f5f7c00097802 */ /* 0x000fe20000000f00 */
[----:B------:R-:W-:Y:S01]  /*0660*/  IMAD.MOV.U32 R10, RZ, RZ, 0x2020202f ;  /* 0x2020202fff0a7424 */ /* 0x000fe200078e00ff */
[----:B------:R0:W-:Y:S01]  /*0670*/  STL.128 [R1+0x130], R20 ;  /* 0x0001301401007387 */ /* 0x0001e20000100c00 */
[----:B------:R-:W-:Y:S02]  /*0680*/  IMAD.MOV.U32 R11, RZ, RZ, 0x20202020 ;  /* 0x20202020ff0b7424 */ /* 0x000fe400078e00ff */
[----:B-1----:R-:W-:-:S02]  /*0690*/  HFMA2 R19, -RZ, RZ, 0.00018823146820068359375, 0.055999755859375 ;  /* 0x0a2b2b2bff137431 */ /* 0x002fc400000001ff */
[----:B------:R-:W-:Y:S01]  /*06a0*/  IMAD.MOV.U32 R16, RZ, RZ, 0x2b2b2b2b ;  /* 0x2b2b2b2bff107424 */ /* 0x000fe200078e00ff */
[----:B------:R1:W-:Y:S01]  /*06b0*/  STL.128 [R1+0x150], R8 ;  /* 0x0001500801007387 */ /* 0x0003e20000100c00 */
[----:B------:R-:W-:Y:S01]  /*06c0*/  MOV R17, 0x2b2b2b2b ;  /* 0x2b2b2b2b00117802 */ /* 0x000fe20000000f00 */
[----:B--2---:R-:W-:Y:S02]  /*06d0*/  HFMA2 R7, -RZ, RZ, 0.7783203125, 0.7783203125 ;  /* 0x3a3a3a3aff077431 */ /* 0x004fe400000001ff */
[----:B------:R-:W-:Y:S01]  /*06e0*/  IMAD.MOV.U32 R5, RZ, RZ, 0x3a3a3a3a ;  /* 0x3a3a3a3aff057424 */ /* 0x000fe200078e00ff */
[----:B------:R-:W-:Y:S01]  /*06f0*/  MOV R4, 0x3a3a3a3a ;  /* 0x3a3a3a3a00047802 */ /* 0x000fe20000000f00 */
[----:B------:R-:W-:Y:S02]  /*0700*/  IMAD.MOV.U32 R6, RZ, RZ, 0x3a3a3a3a ;  /* 0x3a3a3a3aff067424 */ /* 0x000fe400078e00ff */
[----:B---3--:R-:W-:Y:S02]  /*0710*/  HFMA2 R12, -RZ, RZ, 0.055999755859375, 0.055999755859375 ;  /* 0x2b2b2b2bff0c7431 */ /* 0x008fe400000001ff */
[----:B------:R-:W-:Y:S01]  /*0720*/  IMAD.MOV.U32 R13, RZ, RZ, 0x2b2b2b2b ;  /* 0x2b2b2b2bff0d7424 */ /* 0x000fe200078e00ff */
[----:B------:R-:W-:Y:S01]  /*0730*/  MOV R14, 0x2b2b2b2b ;  /* 0x2b2b2b2b000e7802 */ /* 0x000fe20000000f00 */
[----:B------:R-:W-:-:S02]  /*0740*/  IMAD.MOV.U32 R15, RZ, RZ, 0x2b2b2b2b ;  /* 0x2b2b2b2bff0f7424 */ /* 0x000fc400078e00ff */
[----:B0-----:R-:W-:Y:S02]  /*0750*/  HFMA2 R21, -RZ, RZ, 0.0001900196075439453125, 0.7783203125 ;  /* 0x0a3a3a3aff157431 */ /* 0x001fe400000001ff */
[----:B------:R-:W-:Y:S01]  /*0760*/  IMAD.MOV.U32 R18, RZ, RZ, 0x2b2b2b2b ;  /* 0x2b2b2b2bff127424 */ /* 0x000fe200078e00ff */
[----:B------:R-:W-:Y:S01]  /*0770*/  CS2R R22, SRZ ;  /* 0x0000000000167805 */ /* 0x000fe2000001ff00 */
[----:B------:R-:W-:Y:S01]  /*0780*/  IMAD.MOV.U32 R20, RZ, RZ, 0x3a3a3a3a ;  /* 0x3a3a3a3aff147424 */ /* 0x000fe200078e00ff */
[----:B------:R0:W-:Y:S01]  /*0790*/  STL.128 [R1+0x30], R24 ;  /* 0x0000301801007387 */ /* 0x0001e20000100c00 */
[----:B-1----:R-:W-:Y:S01]  /*07a0*/  IMAD.MOV.U32 R10, RZ, RZ, 0x2b2b2b2b ;  /* 0x2b2b2b2bff0a7424 */ /* 0x002fe200078e00ff */
[----:B------:R-:W-:Y:S01]  /*07b0*/  MOV R11, 0x2b2b2b2b ;  /* 0x2b2b2b2b000b7802 */ /* 0x000fe20000000f00 */
[----:B------:R-:W-:Y:S01]  /*07c0*/  IMAD.MOV.U32 R9, RZ, RZ, 0xa202020 ;  /* 0x0a202020ff097424 */ /* 0x000fe200078e00ff */
[----:B------:R0:W-:Y:S04]  /*07d0*/  STL.128 [R1+0x140], R24 ;  /* 0x0001401801007387 */ /* 0x0001e80000100c00 */
[----:B------:R0:W-:Y:S04]  /*07e0*/  STL.128 [R1+0x190], R4 ;  /* 0x0001900401007387 */ /* 0x0001e80000100c00 */
[----:B------:R0:W-:Y:S04]  /*07f0*/  STL.128 [R1+0x160], R8 ;  /* 0x0001600801007387 */ /* 0x0001e80000100c00 */
[----:B------:R0:W-:Y:S04]  /*0800*/  STL.128 [R1+0x170], R12 ;  /* 0x0001700c01007387 */ /* 0x0001e80000100c00 */
[----:B------:R0:W-:Y:S04]  /*0810*/  STL.128 [R1+0x180], R16 ;  /* 0x0001801001007387 */ /* 0x0001e80000100c00 */
[----:B------:R0:W-:Y:S04]  /*0820*/  STL.128 [R1+0x1b0], R20 ;  /* 0x0001b01401007387 */ /* 0x0001e80000100c00 */
[----:B------:R0:W-:Y:S04]  /*0830*/  STL.128 [R1+0x1a0], R4 ;  /* 0x0001a00401007387 */ /* 0x0001e80000100c00 */
[----:B------:R0:W-:Y:S04]  /*0840*/  STL.128 [R1+0x1c0], RZ ;  /* 0x0001c0ff01007387 */ /* 0x0001e80000100c00 */
[----:B------:R0:W-:Y:S01]  /*0850*/  STL.128 [R1+0x1d0], RZ ;  /* 0x0001d0ff01007387 */ /* 0x0001e20000100c00 */
[----:B------:R-:W-:Y:S05]  /*0860*/  @P0 EXIT ;  /* 0x000000000000094d */ /* 0x000fea0003800000 */
[----:B0-----:R-:W-:Y:S01]  /*0870*/  IADD3 R4, PT, PT, R1, R0, RZ ;  /* 0x0000000001047210 */ /* 0x001fe20007ffe0ff */
[----:B------:R-:W0:Y:S05]  /*0880*/  LDCU.64 UR6, c[0x0][0x380] ;  /* 0x00007000ff0677ac */ /* 0x000e2a0008000a00 */
[----:B------:R-:W2:Y:S01]  /*0890*/  LDL.U8 R4, [R4] ;  /* 0x0000000004047983 */ /* 0x000ea20000100000 */
[----:B------:R-:W2:Y:S01]  /*08a0*/  LDCU.64 UR4, c[0x0][0x358] ;  /* 0x00006b00ff0477ac */ /* 0x000ea20008000a00 */
[----:B0-----:R-:W-:-:S04]  /*08b0*/  IADD3 R2, P0, PT, R0, UR6, RZ ;  /* 0x0000000600027c10 */ /* 0x001fc8000ff1e0ff */
[----:B------:R-:W-:-:S05]  /*08c0*/  LEA.HI.X.SX32 R3, R0, UR7, 0x1, P0 ;  /* 0x0000000700037c11 */ /* 0x000fca00080f0eff */
[----:B--2---:R-:W-:Y:S01]  /*08d0*/  STG.E.U8 desc[UR4][R2.64], R4 ;  /* 0x0000000402007986 */ /* 0x004fe2000c101104 */
[----:B------:R-:W-:Y:S05]  /*08e0*/  EXIT ;  /* 0x000000000000794d */ /* 0x000fea0003800000 */
.L_x_0:
[----:B------:R-:W-:-:S00]  /*08f0*/  BRA `(.L_x_0) ;  /* 0xfffffffc00fc7947 */ /* 0x000fc0000383ffff */
[----:B------:R-:W-:-:S00]  /*0900*/  NOP ;  /* 0x0000000000007918 */ /* 0x000fc00000000000 */
[----:B------:R-:W-:-:S00]  /*0910*/  NOP ;  /* 0x0000000000007918 */ /* 0x000fc00000000000 */
[----:B------:R-:W-:-:S00]  /*0920*/  NOP ;  /* 0x0000000000007918 */ /* 0x000fc00000000000 */
[----:B------:R-:W-:-:S00]  /*0930*/  NOP ;  /* 0x0000000000007918 */ /* 0x000fc00000000000 */
[----:B------:R-:W-:-:S00]  /*0940*/  NOP ;  /* 0x0000000000007918 */ /* 0x000fc00000000000 */
[----:B------:R-:W-:-:S00]  /*0950*/  NOP ;  /* 0x0000000000007918 */ /* 0x000fc00000000000 */
[----:B------:R-:W-:-:S00]  /*0960*/  NOP ;  /* 0x0000000000007918 */ /* 0x000fc00000000000 */
[----:B------:R-:W-:-:S00]  /*0970*/  NOP ;  /* 0x0000000000007918 */ /* 0x000fc00000000000 */
.L_x_1:


//--------------------- .nv.shared.reserved.0     --------------------------
	.section	.nv.shared.reserved.0,"aw",@nobits
	.weak		__nv_reservedSMEM_offset_0_alias
	.size		__nv_reservedSMEM_offset_0_alias, 0, 64
	.other		__nv_reservedSMEM_offset_0_alias,@"STO_CUDA_RESERVED_SHARED STV_DEFAULT"
__nv_reservedSMEM_offset_0_alias:
	.zero		0
	.zero		64


//--------------------- .nv.constant0._Z12hello_kernelPci --------------------------
	.section	.nv.constant0._Z12hello_kernelPci,"a",@progbits
	.sectionflags	@""
	.align	4
.nv.constant0._Z12hello_kernelPci:
	.zero		908


//--------------------- SYMBOLS --------------------------

	.type		.nv.reservedSmem.offset0,@object
	.size		.nv.reservedSmem.offset0,0x4
